//
// Generated by NVIDIA NVVM Compiler
//
// Compiler Build ID: CL-36424714
// Cuda compilation tools, release 13.0, V13.0.88
// Based on NVVM 20.0.0
//

.version 9.0
.target sm_100
.address_size 64

	// .globl	_Z15multiply_kernelPiS_S_i

.visible .entry _Z15multiply_kernelPiS_S_i(
	.param .u64 .ptr .align 1 _Z15multiply_kernelPiS_S_i_param_0,
	.param .u64 .ptr .align 1 _Z15multiply_kernelPiS_S_i_param_1,
	.param .u64 .ptr .align 1 _Z15multiply_kernelPiS_S_i_param_2,
	.param .u32 _Z15multiply_kernelPiS_S_i_param_3
)
{
	.reg .pred 	%p<2>;
	.reg .b32 	%r<10>;
	.reg .b64 	%rd<10>;

	ld.param.u64 	%rd1, [_Z15multiply_kernelPiS_S_i_param_0];
	ld.param.u64 	%rd2, [_Z15multiply_kernelPiS_S_i_param_1];
	ld.param.u64 	%rd3, [_Z15multiply_kernelPiS_S_i_param_2];
	ld.param.u32 	%r2, [_Z15multiply_kernelPiS_S_i_param_3];
	mov.u32 	%r3, %ctaid.x;
	mov.u32 	%r4, %ntid.x;
	mov.u32 	%r5, %tid.x;
	mad.lo.s32 	%r1, %r3, %r4, %r5;
	setp.ge.s32 	%p1, %r1, %r2;
	@%p1 bra 	$L__BB0_2;
	cvta.to.global.u64 	%rd4, %rd1;
	cvta.to.global.u64 	%rd5, %rd2;
	cvta.to.global.u64 	%rd6, %rd3;
	mul.wide.s32 	%rd7, %r1, 4;
	add.s64 	%rd8, %rd4, %rd7;
	ld.global.u32 	%r6, [%rd8];
	add.s64 	%rd9, %rd5, %rd7;
	ld.global.u32 	%r7, [%rd9];
	mul.lo.s32 	%r8, %r7, %r6;
	atom.global.add.u32 	%r9, [%rd6], %r8;
$L__BB0_2:
	ret;

}
	// .globl	_Z23multiply_kernel_add_cpuPiS_S_i
.visible .entry _Z23multiply_kernel_add_cpuPiS_S_i(
	.param .u64 .ptr .align 1 _Z23multiply_kernel_add_cpuPiS_S_i_param_0,
	.param .u64 .ptr .align 1 _Z23multiply_kernel_add_cpuPiS_S_i_param_1,
	.param .u64 .ptr .align 1 _Z23multiply_kernel_add_cpuPiS_S_i_param_2,
	.param .u32 _Z23multiply_kernel_add_cpuPiS_S_i_param_3
)
{
	.reg .pred 	%p<2>;
	.reg .b32 	%r<9>;
	.reg .b64 	%rd<11>;

	ld.param.u64 	%rd1, [_Z23multiply_kernel_add_cpuPiS_S_i_param_0];
	ld.param.u64 	%rd2, [_Z23multiply_kernel_add_cpuPiS_S_i_param_1];
	ld.param.u64 	%rd3, [_Z23multiply_kernel_add_cpuPiS_S_i_param_2];
	ld.param.u32 	%r2, [_Z23multiply_kernel_add_cpuPiS_S_i_param_3];
	mov.u32 	%r3, %ctaid.x;
	mov.u32 	%r4, %ntid.x;
	mov.u32 	%r5, %tid.x;
	mad.lo.s32 	%r1, %r3, %r4, %r5;
	setp.ge.s32 	%p1, %r1, %r2;
	@%p1 bra 	$L__BB1_2;
	cvta.to.global.u64 	%rd4, %rd1;
	cvta.to.global.u64 	%rd5, %rd2;
	cvta.to.global.u64 	%rd6, %rd3;
	mul.wide.s32 	%rd7, %r1, 4;
	add.s64 	%rd8, %rd4, %rd7;
	ld.global.u32 	%r6, [%rd8];
	add.s64 	%rd9, %rd5, %rd7;
	ld.global.u32 	%r7, [%rd9];
	mul.lo.s32 	%r8, %r7, %r6;
	add.s64 	%rd10, %rd6, %rd7;
	st.global.u32 	[%rd10], %r8;
$L__BB1_2:
	ret;

}
	// .globl	_Z23multiply_cpu_add_kernelPiS_i
.visible .entry _Z23multiply_cpu_add_kernelPiS_i(
	.param .u64 .ptr .align 1 _Z23multiply_cpu_add_kernelPiS_i_param_0,
	.param .u64 .ptr .align 1 _Z23multiply_cpu_add_kernelPiS_i_param_1,
	.param .u32 _Z23multiply_cpu_add_kernelPiS_i_param_2
)
{
	.reg .pred 	%p<2>;
	.reg .b32 	%r<8>;
	.reg .b64 	%rd<7>;

	ld.param.u64 	%rd1, [_Z23multiply_cpu_add_kernelPiS_i_param_0];
	ld.param.u64 	%rd2, [_Z23multiply_cpu_add_kernelPiS_i_param_1];
	ld.param.u32 	%r2, [_Z23multiply_cpu_add_kernelPiS_i_param_2];
	mov.u32 	%r3, %ctaid.x;
	mov.u32 	%r4, %ntid.x;
	mov.u32 	%r5, %tid.x;
	mad.lo.s32 	%r1, %r3, %r4, %r5;
	setp.ge.s32 	%p1, %r1, %r2;
	@%p1 bra 	$L__BB2_2;
	cvta.to.global.u64 	%rd3, %rd1;
	cvta.to.global.u64 	%rd4, %rd2;
	mul.wide.s32 	%rd5, %r1, 4;
	add.s64 	%rd6, %rd3, %rd5;
	ld.global.u32 	%r6, [%rd6];
	atom.global.add.u32 	%r7, [%rd4], %r6;
$L__BB2_2:
	ret;

}


// ===== COMPILED SASS (sm_100) =====

	.target	sm_100

	.elftype	@"ET_EXEC"


//--------------------- .note.nv.tkinfo           --------------------------
	.section	.note.nv.tkinfo,"",@"SHT_NOTE"
	.sectionflags	@"SHF_NOTE_NV_TKINFO"
	.tkinfo
        /*0018*/ 	.word	0x00000002
        /*0030*/ 	.string	""
        /*0030*/ 	.string	"ptxas"
        /*0030*/ 	.string	"Cuda compilation tools, release 13.0, V13.0.88"
        /*0030*/ 	.string	"Build cuda_13.0.r13.0/compiler.36424714_0"
        /*0030*/ 	.string	"-arch sm_100 -m 64 "



//--------------------- .note.nv.cuinfo           --------------------------
	.section	.note.nv.cuinfo,"",@"SHT_NOTE"
	.sectionflags	@"SHF_NOTE_NV_CUINFO"
        /*0018*/ 	.short	0x0002
        /*001a*/ 	.short	0x0064
        /*001c*/ 	.short	0x0082
	.zero		2


//--------------------- .nv.info                  --------------------------
	.section	.nv.info,"",@"SHT_CUDA_INFO"
	.align	4


	//----- nvinfo : EIATTR_REGCOUNT
	.align		4
        /*0000*/ 	.byte	0x04, 0x2f
        /*0002*/ 	.short	(.L_1 - .L_0)
	.align		4
.L_0:
        /*0004*/ 	.word	index@(_Z15multiply_kernelPiS_S_i)
        /*0008*/ 	.word	0x0000000c


	//----- nvinfo : EIATTR_FRAME_SIZE
	.align		4
.L_1:
        /*000c*/ 	.byte	0x04, 0x11
        /*000e*/ 	.short	(.L_3 - .L_2)
	.align		4
.L_2:
        /*0010*/ 	.word	index@(_Z15multiply_kernelPiS_S_i)
        /*0014*/ 	.word	0x00000000


	//----- nvinfo : EIATTR_REGCOUNT
	.align		4
.L_3:
        /*0018*/ 	.byte	0x04, 0x2f
        /*001a*/ 	.short	(.L_5 - .L_4)
	.align		4
.L_4:
        /*001c*/ 	.word	index@(_Z23multiply_kernel_add_cpuPiS_S_i)
        /*0020*/ 	.word	0x0000000c


	//----- nvinfo : EIATTR_FRAME_SIZE
	.align		4
.L_5:
        /*0024*/ 	.byte	0x04, 0x11
        /*0026*/ 	.short	(.L_7 - .L_6)
	.align		4
.L_6:
        /*0028*/ 	.word	index@(_Z23multiply_kernel_add_cpuPiS_S_i)
        /*002c*/ 	.word	0x00000000


	//----- nvinfo : EIATTR_REGCOUNT
	.align		4
.L_7:
        /*0030*/ 	.byte	0x04, 0x2f
        /*0032*/ 	.short	(.L_9 - .L_8)
	.align		4
.L_8:
        /*0034*/ 	.word	index@(_Z23multiply_cpu_add_kernelPiS_i)
        /*0038*/ 	.word	0x0000000a


	//----- nvinfo : EIATTR_FRAME_SIZE
	.align		4
.L_9:
        /*003c*/ 	.byte	0x04, 0x11
        /*003e*/ 	.short	(.L_11 - .L_10)
	.align		4
.L_10:
        /*0040*/ 	.word	index@(_Z23multiply_cpu_add_kernelPiS_i)
        /*0044*/ 	.word	0x00000000


	//----- nvinfo : EIATTR_MIN_STACK_SIZE
	.align		4
.L_11:
        /*0048*/ 	.byte	0x04, 0x12
        /*004a*/ 	.short	(.L_13 - .L_12)
	.align		4
.L_12:
        /*004c*/ 	.word	index@(_Z23multiply_cpu_add_kernelPiS_i)
        /*0050*/ 	.word	0x00000000


	//----- nvinfo : EIATTR_MIN_STACK_SIZE
	.align		4
.L_13:
        /*0054*/ 	.byte	0x04, 0x12
        /*0056*/ 	.short	(.L_15 - .L_14)
	.align		4
.L_14:
        /*0058*/ 	.word	index@(_Z23multiply_kernel_add_cpuPiS_S_i)
        /*005c*/ 	.word	0x00000000


	//----- nvinfo : EIATTR_MIN_STACK_SIZE
	.align		4
.L_15:
        /*0060*/ 	.byte	0x04, 0x12
        /*0062*/ 	.short	(.L_17 - .L_16)
	.align		4
.L_16:
        /*0064*/ 	.word	index@(_Z15multiply_kernelPiS_S_i)
        /*0068*/ 	.word	0x00000000
.L_17:


//--------------------- .nv.compat                --------------------------
	.section	.nv.compat,"",@"SHT_CUDA_COMPAT_INFO"
	.align	4
        /*0000*/ 	.byte	0x02, 0x09, 0x00, 0x00, 0x02, 0x02, 0x01, 0x00, 0x02, 0x05, 0x05, 0x00, 0x03, 0x07, 0x01, 0x01
        /*0010*/ 	.byte	0x02, 0x03, 0x00, 0x00, 0x02, 0x06, 0x01, 0x00, 0x04, 0x0b, 0x08, 0x00, 0x09, 0x00, 0x00, 0x00
        /*0020*/ 	.byte	0x00, 0x00, 0x00, 0x00


//--------------------- .nv.info._Z23multiply_cpu_add_kernelPiS_i --------------------------
	.section	.nv.info._Z23multiply_cpu_add_kernelPiS_i,"",@"SHT_CUDA_INFO"
	.sectionflags	@""
	.align	4


	//----- nvinfo : EIATTR_CUDA_API_VERSION
	.align		4
        /*0000*/ 	.byte	0x04, 0x37
        /*0002*/ 	.short	(.L_19 - .L_18)
.L_18:
        /*0004*/ 	.word	0x00000082


	//----- nvinfo : EIATTR_KPARAM_INFO
	.align		4
.L_19:
        /*0008*/ 	.byte	0x04, 0x17
        /*000a*/ 	.short	(.L_21 - .L_20)
.L_20:
        /*000c*/ 	.word	0x00000000
        /*0010*/ 	.short	0x0002
        /*0012*/ 	.short	0x0010
        /*0014*/ 	.byte	0x00, 0xf0, 0x11, 0x00


	//----- nvinfo : EIATTR_KPARAM_INFO
	.align		4
.L_21:
        /*0018*/ 	.byte	0x04, 0x17
        /*001a*/ 	.short	(.L_23 - .L_22)
.L_22:
        /*001c*/ 	.word	0x00000000
        /*0020*/ 	.short	0x0001
        /*0022*/ 	.short	0x0008
        /*0024*/ 	.byte	0x00, 0xf5, 0x21, 0x00


	//----- nvinfo : EIATTR_KPARAM_INFO
	.align		4
.L_23:
        /*0028*/ 	.byte	0x04, 0x17
        /*002a*/ 	.short	(.L_25 - .L_24)
.L_24:
        /*002c*/ 	.word	0x00000000
        /*0030*/ 	.short	0x0000
        /*0032*/ 	.short	0x0000
        /*0034*/ 	.byte	0x00, 0xf5, 0x21, 0x00


	//----- nvinfo : EIATTR_SPARSE_MMA_MASK
	.align		4
.L_25:
        /*0038*/ 	.byte	0x03, 0x50
        /*003a*/ 	.short	0x0000


	//----- nvinfo : EIATTR_MAXREG_COUNT
	.align		4
        /*003c*/ 	.byte	0x03, 0x1b
        /*003e*/ 	.short	0x00ff


	//----- nvinfo : EIATTR_MERCURY_ISA_VERSION
	.align		4
        /*0040*/ 	.byte	0x03, 0x5f
        /*0042*/ 	.short	0x0101


	//----- nvinfo : EIATTR_INT_WARP_WIDE_INSTR_OFFSETS
	.align		4
        /*0044*/ 	.byte	0x04, 0x31
        /*0046*/ 	.short	(.L_27 - .L_26)


	//   ....[0]....
.L_26:
        /*0048*/ 	.word	0x000000d0


	//   ....[1]....
        /*004c*/ 	.word	0x00000110


	//----- nvinfo : EIATTR_VRC_CTA_INIT_COUNT
	.align		4
.L_27:
        /*0050*/ 	.byte	0x02, 0x4a
	.zero		1
	.zero		1


	//----- nvinfo : EIATTR_EXIT_INSTR_OFFSETS
	.align		4
        /*0054*/ 	.byte	0x04, 0x1c
        /*0056*/ 	.short	(.L_29 - .L_28)


	//   ....[0]....
.L_28:
        /*0058*/ 	.word	0x00000070


	//   ....[1]....
        /*005c*/ 	.word	0x00000140


	//----- nvinfo : EIATTR_CBANK_PARAM_SIZE
	.align		4
.L_29:
        /*0060*/ 	.byte	0x03, 0x19
        /*0062*/ 	.short	0x0014


	//----- nvinfo : EIATTR_PARAM_CBANK
	.align		4
        /*0064*/ 	.byte	0x04, 0x0a
        /*0066*/ 	.short	(.L_31 - .L_30)
	.align		4
.L_30:
        /*0068*/ 	.word	index@(.nv.constant0._Z23multiply_cpu_add_kernelPiS_i)
        /*006c*/ 	.short	0x0380
        /*006e*/ 	.short	0x0014


	//----- nvinfo : EIATTR_SW_WAR
	.align		4
.L_31:
        /*0070*/ 	.byte	0x04, 0x36
        /*0072*/ 	.short	(.L_33 - .L_32)
.L_32:
        /*0074*/ 	.word	0x00000008
.L_33:


//--------------------- .nv.info._Z23multiply_kernel_add_cpuPiS_S_i --------------------------
	.section	.nv.info._Z23multiply_kernel_add_cpuPiS_S_i,"",@"SHT_CUDA_INFO"
	.sectionflags	@""
	.align	4


	//----- nvinfo : EIATTR_CUDA_API_VERSION
	.align		4
        /*0000*/ 	.byte	0x04, 0x37
        /*0002*/ 	.short	(.L_35 - .L_34)
.L_34:
        /*0004*/ 	.word	0x00000082


	//----- nvinfo : EIATTR_KPARAM_INFO
	.align		4
.L_35:
        /*0008*/ 	.byte	0x04, 0x17
        /*000a*/ 	.short	(.L_37 - .L_36)
.L_36:
        /*000c*/ 	.word	0x00000000
        /*0010*/ 	.short	0x0003
        /*0012*/ 	.short	0x0018
        /*0014*/ 	.byte	0x00, 0xf0, 0x11, 0x00


	//----- nvinfo : EIATTR_KPARAM_INFO
	.align		4
.L_37:
        /*0018*/ 	.byte	0x04, 0x17
        /*001a*/ 	.short	(.L_39 - .L_38)
.L_38:
        /*001c*/ 	.word	0x00000000
        /*0020*/ 	.short	0x0002
        /*0022*/ 	.short	0x0010
        /*0024*/ 	.byte	0x00, 0xf5, 0x21, 0x00


	//----- nvinfo : EIATTR_KPARAM_INFO
	.align		4
.L_39:
        /*0028*/ 	.byte	0x04, 0x17
        /*002a*/ 	.short	(.L_41 - .L_40)
.L_40:
        /*002c*/ 	.word	0x00000000
        /*0030*/ 	.short	0x0001
        /*0032*/ 	.short	0x0008
        /*0034*/ 	.byte	0x00, 0xf5, 0x21, 0x00


	//----- nvinfo : EIATTR_KPARAM_INFO
	.align		4
.L_41:
        /*0038*/ 	.byte	0x04, 0x17
        /*003a*/ 	.short	(.L_43 - .L_42)
.L_42:
        /*003c*/ 	.word	0x00000000
        /*0040*/ 	.short	0x0000
        /*0042*/ 	.short	0x0000
        /*0044*/ 	.byte	0x00, 0xf5, 0x21, 0x00


	//----- nvinfo : EIATTR_SPARSE_MMA_MASK
	.align		4
.L_43:
        /*0048*/ 	.byte	0x03, 0x50
        /*004a*/ 	.short	0x0000


	//----- nvinfo : EIATTR_MAXREG_COUNT
	.align		4
        /*004c*/ 	.byte	0x03, 0x1b
        /*004e*/ 	.short	0x00ff


	//----- nvinfo : EIATTR_MERCURY_ISA_VERSION
	.align		4
        /*0050*/ 	.byte	0x03, 0x5f
        /*0052*/ 	.short	0x0101


	//----- nvinfo : EIATTR_VRC_CTA_INIT_COUNT
	.align		4
        /*0054*/ 	.byte	0x02, 0x4a
	.zero		1
	.zero		1


	//----- nvinfo : EIATTR_EXIT_INSTR_OFFSETS
	.align		4
        /*0058*/ 	.byte	0x04, 0x1c
        /*005a*/ 	.short	(.L_45 - .L_44)


	//   ....[0]....
.L_44:
        /*005c*/ 	.word	0x00000070


	//   ....[1]....
        /*0060*/ 	.word	0x00000130


	//----- nvinfo : EIATTR_CBANK_PARAM_SIZE
	.align		4
.L_45:
        /*0064*/ 	.byte	0x03, 0x19
        /*0066*/ 	.short	0x001c


	//----- nvinfo : EIATTR_PARAM_CBANK
	.align		4
        /*0068*/ 	.byte	0x04, 0x0a
        /*006a*/ 	.short	(.L_47 - .L_46)
	.align		4
.L_46:
        /*006c*/ 	.word	index@(.nv.constant0._Z23multiply_kernel_add_cpuPiS_S_i)
        /*0070*/ 	.short	0x0380
        /*0072*/ 	.short	0x001c


	//----- nvinfo : EIATTR_SW_WAR
	.align		4
.L_47:
        /*0074*/ 	.byte	0x04, 0x36
        /*0076*/ 	.short	(.L_49 - .L_48)
.L_48:
        /*0078*/ 	.word	0x00000008
.L_49:


//--------------------- .nv.info._Z15multiply_kernelPiS_S_i --------------------------
	.section	.nv.info._Z15multiply_kernelPiS_S_i,"",@"SHT_CUDA_INFO"
	.sectionflags	@""
	.align	4


	//----- nvinfo : EIATTR_CUDA_API_VERSION
	.align		4
        /*0000*/ 	.byte	0x04, 0x37
        /*0002*/ 	.short	(.L_51 - .L_50)
.L_50:
        /*0004*/ 	.word	0x00000082


	//----- nvinfo : EIATTR_KPARAM_INFO
	.align		4
.L_51:
        /*0008*/ 	.byte	0x04, 0x17
        /*000a*/ 	.short	(.L_53 - .L_52)
.L_52:
        /*000c*/ 	.word	0x00000000
        /*0010*/ 	.short	0x0003
        /*0012*/ 	.short	0x0018
        /*0014*/ 	.byte	0x00, 0xf0, 0x11, 0x00


	//----- nvinfo : EIATTR_KPARAM_INFO
	.align		4
.L_53:
        /*0018*/ 	.byte	0x04, 0x17
        /*001a*/ 	.short	(.L_55 - .L_54)
.L_54:
        /*001c*/ 	.word	0x00000000
        /*0020*/ 	.short	0x0002
        /*0022*/ 	.short	0x0010
        /*0024*/ 	.byte	0x00, 0xf5, 0x21, 0x00


	//----- nvinfo : EIATTR_KPARAM_INFO
	.align		4
.L_55:
        /*0028*/ 	.byte	0x04, 0x17
        /*002a*/ 	.short	(.L_57 - .L_56)
.L_56:
        /*002c*/ 	.word	0x00000000
        /*0030*/ 	.short	0x0001
        /*0032*/ 	.short	0x0008
        /*0034*/ 	.byte	0x00, 0xf5, 0x21, 0x00


	//----- nvinfo : EIATTR_KPARAM_INFO
	.align		4
.L_57:
        /*0038*/ 	.byte	0x04, 0x17
        /*003a*/ 	.short	(.L_59 - .L_58)
.L_58:
        /*003c*/ 	.word	0x00000000
        /*0040*/ 	.short	0x0000
        /*0042*/ 	.short	0x0000
        /*0044*/ 	.byte	0x00, 0xf5, 0x21, 0x00


	//----- nvinfo : EIATTR_SPARSE_MMA_MASK
	.align		4
.L_59:
        /*0048*/ 	.byte	0x03, 0x50
        /*004a*/ 	.short	0x0000


	//----- nvinfo : EIATTR_MAXREG_COUNT
	.align		4
        /*004c*/ 	.byte	0x03, 0x1b
        /*004e*/ 	.short	0x00ff


	//----- nvinfo : EIATTR_MERCURY_ISA_VERSION
	.align		4
        /*0050*/ 	.byte	0x03, 0x5f
        /*0052*/ 	.short	0x0101


	//----- nvinfo : EIATTR_INT_WARP_WIDE_INSTR_OFFSETS
	.align		4
        /*0054*/ 	.byte	0x04, 0x31
        /*0056*/ 	.short	(.L_61 - .L_60)


	//   ....[0]....
.L_60:
        /*0058*/ 	.word	0x00000110


	//   ....[1]....
        /*005c*/ 	.word	0x00000150


	//----- nvinfo : EIATTR_VRC_CTA_INIT_COUNT
	.align		4
.L_61:
        /*0060*/ 	.byte	0x02, 0x4a
	.zero		1
	.zero		1


	//----- nvinfo : EIATTR_EXIT_INSTR_OFFSETS
	.align		4
        /*0064*/ 	.byte	0x04, 0x1c
        /*0066*/ 	.short	(.L_63 - .L_62)


	//   ....[0]....
.L_62:
        /*0068*/ 	.word	0x00000070


	//   ....[1]....
        /*006c*/ 	.word	0x00000180


	//----- nvinfo : EIATTR_CBANK_PARAM_SIZE
	.align		4
.L_63:
        /*0070*/ 	.byte	0x03, 0x19
        /*0072*/ 	.short	0x001c


	//----- nvinfo : EIATTR_PARAM_CBANK
	.align		4
        /*0074*/ 	.byte	0x04, 0x0a
        /*0076*/ 	.short	(.L_65 - .L_64)
	.align		4
.L_64:
        /*0078*/ 	.word	index@(.nv.constant0._Z15multiply_kernelPiS_S_i)
        /*007c*/ 	.short	0x0380
        /*007e*/ 	.short	0x001c


	//----- nvinfo : EIATTR_SW_WAR
	.align		4
.L_65:
        /*0080*/ 	.byte	0x04, 0x36
        /*0082*/ 	.short	(.L_67 - .L_66)
.L_66:
        /*0084*/ 	.word	0x00000008
.L_67:


//--------------------- .nv.callgraph             --------------------------
	.section	.nv.callgraph,"",@"SHT_CUDA_CALLGRAPH"
	.align	4
	.sectionentsize	8
	.align		4
        /*0000*/ 	.word	0x00000000
	.align		4
        /*0004*/ 	.word	0xffffffff
	.align		4
        /*0008*/ 	.word	0x00000000
	.align		4
        /*000c*/ 	.word	0xfffffffe
	.align		4
        /*0010*/ 	.word	0x00000000
	.align		4
        /*0014*/ 	.word	0xfffffffd
	.align		4
        /*0018*/ 	.word	0x00000000
	.align		4
        /*001c*/ 	.word	0xfffffffc


//--------------------- .text._Z23multiply_cpu_add_kernelPiS_i --------------------------
	.section	.text._Z23multiply_cpu_add_kernelPiS_i,"ax",@progbits
	.align	128
        .global         _Z23multiply_cpu_add_kernelPiS_i
        .type           _Z23multiply_cpu_add_kernelPiS_i,@function
        .size           _Z23multiply_cpu_add_kernelPiS_i,(.L_x_3 - _Z23multiply_cpu_add_kernelPiS_i)
        .other          _Z23multiply_cpu_add_kernelPiS_i,@"STO_CUDA_ENTRY STV_DEFAULT"
_Z23multiply_cpu_add_kernelPiS_i:
.text._Z23multiply_cpu_add_kernelPiS_i:
[----:B------:R-:W-:Y:S01]  /*0000*/  LDC R1, c[0x0][0x37c] ;  /* 0x0000df00ff017b82 */ /* 0x000fe20000000800 */
[----:B------:R-:W0:Y:S07]  /*0010*/  S2R R0, SR_TID.X ;  /* 0x0000000000007919 */ /* 0x000e2e0000002100 */
[----:B------:R-:W0:Y:S01]  /*0020*/  S2UR UR4, SR_CTAID.X ;  /* 0x00000000000479c3 */ /* 0x000e220000002500 */
[----:B------:R-:W1:Y:S07]  /*0030*/  LDCU UR5, c[0x0][0x390] ;  /* 0x00007200ff0577ac */ /* 0x000e6e0008000800 */
[----:B------:R-:W0:Y:S02]  /*0040*/  LDC R5, c[0x0][0x360] ;  /* 0x0000d800ff057b82 */ /* 0x000e240000000800 */
[----:B0-----:R-:W-:-:S05]  /*0050*/  IMAD R5, R5, UR4, R0 ;  /* 0x0000000405057c24 */ /* 0x001fca000f8e0200 */
[----:B-1----:R-:W-:-:S13]  /*0060*/  ISETP.GE.AND P0, PT, R5, UR5, PT ;  /* 0x0000000505007c0c */ /* 0x002fda000bf06270 */
[----:B------:R-:W-:Y:S05]  /*0070*/  @P0 EXIT ;  /* 0x000000000000094d */ /* 0x000fea0003800000 */
[----:B------:R-:W0:Y:S01]  /*0080*/  LDC.64 R2, c[0x0][0x380] ;  /* 0x0000e000ff027b82 */ /* 0x000e220000000a00 */
[----:B------:R-:W1:Y:S01]  /*0090*/  LDCU.64 UR6, c[0x0][0x358] ;  /* 0x00006b00ff0677ac */ /* 0x000e620008000a00 */
[----:B0-----:R-:W-:-:S06]  /*00a0*/  IMAD.WIDE R2, R5, 0x4, R2 ;  /* 0x0000000405027825 */ /* 0x001fcc00078e0202 */
[----:B-1----:R-:W2:Y:S01]  /*00b0*/  LDG.E R2, desc[UR6][R2.64] ;  /* 0x0000000602027981 */ /* 0x002ea2000c1e1900 */
[----:B------:R-:W0:Y:S01]  /*00c0*/  LDC.64 R4, c[0x0][0x388] ;  /* 0x0000e200ff047b82 */ /* 0x000e220000000a00 */
[----:B------:R-:W-:Y:S01]  /*00d0*/  VOTEU.ANY UR4, UPT, PT ;  /* 0x0000000000047886 */ /* 0x000fe200038e0100 */
[----:B------:R-:W1:Y:S01]  /*00e0*/  S2R R0, SR_LANEID ;  /* 0x0000000000007919 */ /* 0x000e620000000000 */
[----:B------:R-:W-:-:S06]  /*00f0*/  UFLO.U32 UR4, UR4 ;  /* 0x00000004000472bd */ /* 0x000fcc00080e0000 */
[----:B-1----:R-:W-:Y:S01]  /*0100*/  ISETP.EQ.U32.AND P0, PT, R0, UR4, PT ;  /* 0x0000000400007c0c */ /* 0x002fe2000bf02070 */
[----:B--2---:R-:W1:Y:S02]  /*0110*/  REDUX.SUM UR5, R2 ;  /* 0x00000000020573c4 */ /* 0x004e64000000c000 */
[----:B-1----:R-:W-:-:S10]  /*0120*/  MOV R7, UR5 ;  /* 0x0000000500077c02 */ /* 0x002fd40008000f00 */
[----:B0-----:R-:W-:Y:S01]  /*0130*/  @P0 REDG.E.ADD.STRONG.GPU desc[UR6][R4.64], R7 ;  /* 0x000000070400098e */ /* 0x001fe2000c12e106 */
[----:B------:R-:W-:Y:S05]  /*0140*/  EXIT ;  /* 0x000000000000794d */ /* 0x000fea0003800000 */
.L_x_0:
[----:B------:R-:W-:-:S00]  /*0150*/  BRA `(.L_x_0) ;  /* 0xfffffffc00fc7947 */ /* 0x000fc0000383ffff */
[----:B------:R-:W-:-:S00]  /*0160*/  NOP ;  /* 0x0000000000007918 */ /* 0x000fc00000000000 */
        /* <DEDUP_REMOVED lines=9> */
.L_x_3:


//--------------------- .text._Z23multiply_kernel_add_cpuPiS_S_i --------------------------
	.section	.text._Z23multiply_kernel_add_cpuPiS_S_i,"ax",@progbits
	.align	128
        .global         _Z23multiply_kernel_add_cpuPiS_S_i
        .type           _Z23multiply_kernel_add_cpuPiS_S_i,@function
        .size           _Z23multiply_kernel_add_cpuPiS_S_i,(.L_x_4 - _Z23multiply_kernel_add_cpuPiS_S_i)
        .other          _Z23multiply_kernel_add_cpuPiS_S_i,@"STO_CUDA_ENTRY STV_DEFAULT"
_Z23multiply_kernel_add_cpuPiS_S_i:
.text._Z23multiply_kernel_add_cpuPiS_S_i:
        /* <DEDUP_REMOVED lines=9> */
[----:B------:R-:W1:Y:S07]  /*0090*/  LDCU.64 UR4, c[0x0][0x358] ;  /* 0x00006b00ff0477ac */ /* 0x000e6e0008000a00 */
[----:B------:R-:W2:Y:S08]  /*00a0*/  LDC.64 R4, c[0x0][0x388] ;  /* 0x0000e200ff047b82 */ /* 0x000eb00000000a00 */
[----:B------:R-:W3:Y:S01]  /*00b0*/  LDC.64 R6, c[0x0][0x390] ;  /* 0x0000e400ff067b82 */ /* 0x000ee20000000a00 */
[----:B0-----:R-:W-:-:S06]  /*00c0*/  IMAD.WIDE R2, R9, 0x4, R2 ;  /* 0x0000000409027825 */ /* 0x001fcc00078e0202 */
[----:B-1----:R-:W4:Y:S01]  /*00d0*/  LDG.E R2, desc[UR4][R2.64] ;  /* 0x0000000402027981 */ /* 0x002f22000c1e1900 */
[----:B--2---:R-:W-:-:S06]  /*00e0*/  IMAD.WIDE R4, R9, 0x4, R4 ;  /* 0x0000000409047825 */ /* 0x004fcc00078e0204 */
[----:B------:R-:W4:Y:S01]  /*00f0*/  LDG.E R5, desc[UR4][R4.64] ;  /* 0x0000000404057981 */ /* 0x000f22000c1e1900 */
[----:B---3--:R-:W-:-:S04]  /*0100*/  IMAD.WIDE R6, R9, 0x4, R6 ;  /* 0x0000000409067825 */ /* 0x008fc800078e0206 */
[----:B----4-:R-:W-:-:S05]  /*0110*/  IMAD R9, R2, R5, RZ ;  /* 0x0000000502097224 */ /* 0x010fca00078e02ff */
[----:B------:R-:W-:Y:S01]  /*0120*/  STG.E desc[UR4][R6.64], R9 ;  /* 0x0000000906007986 */ /* 0x000fe2000c101904 */
[----:B------:R-:W-:Y:S05]  /*0130*/  EXIT ;  /* 0x000000000000794d */ /* 0x000fea0003800000 */
.L_x_1:
        /* <DEDUP_REMOVED lines=12> */
.L_x_4:


//--------------------- .text._Z15multiply_kernelPiS_S_i --------------------------
	.section	.text._Z15multiply_kernelPiS_S_i,"ax",@progbits
	.align	128
        .global         _Z15multiply_kernelPiS_S_i
        .type           _Z15multiply_kernelPiS_S_i,@function
        .size           _Z15multiply_kernelPiS_S_i,(.L_x_5 - _Z15multiply_kernelPiS_S_i)
        .other          _Z15multiply_kernelPiS_S_i,@"STO_CUDA_ENTRY STV_DEFAULT"
_Z15multiply_kernelPiS_S_i:
.text._Z15multiply_kernelPiS_S_i:
        /* <DEDUP_REMOVED lines=10> */
[----:B------:R-:W2:Y:S01]  /*00a0*/  LDC.64 R4, c[0x0][0x388] ;  /* 0x0000e200ff047b82 */ /* 0x000ea20000000a00 */
[----:B0-----:R-:W-:-:S06]  /*00b0*/  IMAD.WIDE R2, R7, 0x4, R2 ;  /* 0x0000000407027825 */ /* 0x001fcc00078e0202 */
[----:B-1----:R-:W3:Y:S01]  /*00c0*/  LDG.E R2, desc[UR6][R2.64] ;  /* 0x0000000602027981 */ /* 0x002ee2000c1e1900 */
[----:B--2---:R-:W-:-:S06]  /*00d0*/  IMAD.WIDE R4, R7, 0x4, R4 ;  /* 0x0000000407047825 */ /* 0x004fcc00078e0204 */
[----:B------:R-:W3:Y:S01]  /*00e0*/  LDG.E R5, desc[UR6][R4.64] ;  /* 0x0000000604057981 */ /* 0x000ee2000c1e1900 */
[----:B------:R-:W0:Y:S01]  /*00f0*/  S2R R8, SR_LANEID ;  /* 0x0000000000087919 */ /* 0x000e220000000000 */
[----:B------:R-:W1:Y:S01]  /*0100*/  LDC.64 R6, c[0x0][0x390] ;  /* 0x0000e400ff067b82 */ /* 0x000e620000000a00 */
[----:B------:R-:W-:Y:S02]  /*0110*/  VOTEU.ANY UR4, UPT, PT ;  /* 0x0000000000047886 */ /* 0x000fe400038e0100 */
[----:B------:R-:W-:-:S06]  /*0120*/  UFLO.U32 UR4, UR4 ;  /* 0x00000004000472bd */ /* 0x000fcc00080e0000 */
[----:B0-----:R-:W-:Y:S01]  /*0130*/  ISETP.EQ.U32.AND P0, PT, R8, UR4, PT ;  /* 0x0000000408007c0c */ /* 0x001fe2000bf02070 */
[----:B---3--:R-:W-:-:S04]  /*0140*/  IMAD R0, R2, R5, RZ ;  /* 0x0000000502007224 */ /* 0x008fc800078e02ff */
[----:B------:R-:W0:Y:S02]  /*0150*/  REDUX.SUM UR5, R0 ;  /* 0x00000000000573c4 */ /* 0x000e24000000c000 */
[----:B0-----:R-:W-:-:S06]  /*0160*/  MOV R9, UR5 ;  /* 0x0000000500097c02 */ /* 0x001fcc0008000f00 */
[----:B-1----:R-:W-:Y:S01]  /*0170*/  @P0 REDG.E.ADD.STRONG.GPU desc[UR6][R6.64], R9 ;  /* 0x000000090600098e */ /* 0x002fe2000c12e106 */
[----:B------:R-:W-:Y:S05]  /*0180*/  EXIT ;  /* 0x000000000000794d */ /* 0x000fea0003800000 */
.L_x_2:
        /* <DEDUP_REMOVED lines=15> */
.L_x_5:


//--------------------- .nv.shared.reserved.0     --------------------------
	.section	.nv.shared.reserved.0,"aw",@nobits
	.weak		__nv_reservedSMEM_offset_0_alias
	.size		__nv_reservedSMEM_offset_0_alias, 0, 64
	.other		__nv_reservedSMEM_offset_0_alias,@"STO_CUDA_RESERVED_SHARED STV_DEFAULT"
__nv_reservedSMEM_offset_0_alias:
	.zero		0
	.zero		64


//--------------------- .nv.constant0._Z23multiply_cpu_add_kernelPiS_i --------------------------
	.section	.nv.constant0._Z23multiply_cpu_add_kernelPiS_i,"a",@progbits
	.sectionflags	@""
	.align	4
.nv.constant0._Z23multiply_cpu_add_kernelPiS_i:
	.zero		916


//--------------------- .nv.constant0._Z23multiply_kernel_add_cpuPiS_S_i --------------------------
	.section	.nv.constant0._Z23multiply_kernel_add_cpuPiS_S_i,"a",@progbits
	.sectionflags	@""
	.align	4
.nv.constant0._Z23multiply_kernel_add_cpuPiS_S_i:
	.zero		924


//--------------------- .nv.constant0._Z15multiply_kernelPiS_S_i --------------------------
	.section	.nv.constant0._Z15multiply_kernelPiS_S_i,"a",@progbits
	.sectionflags	@""
	.align	4
.nv.constant0._Z15multiply_kernelPiS_S_i:
	.zero		924


//--------------------- SYMBOLS --------------------------

	.type		.nv.reservedSmem.offset0,@object
	.size		.nv.reservedSmem.offset0,0x4
